	.headerflags	@"EF_CUDA_TEXMODE_UNIFIED EF_CUDA_64BIT_ADDRESS EF_CUDA_ACCELERATORS EF_CUDA_SM90 EF_CUDA_VIRTUAL_SM(EF_CUDA_SM90)"
	.elftype	@"ET_EXEC"


//--------------------- .nv.info                  --------------------------
	.section	.nv.info,"",@"SHT_CUDA_INFO"
	.align	4


	//----- nvinfo : EIATTR_REGCOUNT
	.align		4
        /*0000*/ 	.byte	0x04, 0x2f
        /*0002*/ 	.short	(.L_3 - .L_2)
	.align		4
.L_2:
        /*0004*/ 	.word	index@(triton_poi_fused__native_batch_norm_legit_no_training_relu_86)
        /*0008*/ 	.word	0x00000016


	//----- nvinfo : EIATTR_MIN_STACK_SIZE
	.align		4
.L_3:
        /*000c*/ 	.byte	0x04, 0x12
        /*000e*/ 	.short	(.L_5 - .L_4)
	.align		4
.L_4:
        /*0010*/ 	.word	index@(triton_poi_fused__native_batch_norm_legit_no_training_relu_86)
        /*0014*/ 	.word	0x00000000


	//----- nvinfo : EIATTR_FRAME_SIZE
	.align		4
.L_5:
        /*0018*/ 	.byte	0x04, 0x11
        /*001a*/ 	.short	(.L_7 - .L_6)
	.align		4
.L_6:
        /*001c*/ 	.word	index@(triton_poi_fused__native_batch_norm_legit_no_training_relu_86)
        /*0020*/ 	.word	0x00000000


	//----- nvinfo : EIATTR_MIN_STACK_SIZE
	.align		4
.L_7:
        /*0024*/ 	.byte	0x04, 0x12
        /*0026*/ 	.short	(.L_9 - .L_8)
	.align		4
.L_8:
        /*0028*/ 	.word	index@(triton_poi_fused__native_batch_norm_legit_no_training_relu_86)
        /*002c*/ 	.word	0x00000000
.L_9:


//--------------------- .nv.info.triton_poi_fused__native_batch_norm_legit_no_training_relu_86 --------------------------
	.section	.nv.info.triton_poi_fused__native_batch_norm_legit_no_training_relu_86,"",@"SHT_CUDA_INFO"
	.sectionflags	@""
	.align	4


	//----- nvinfo : EIATTR_CUDA_API_VERSION
	.align		4
        /*0000*/ 	.byte	0x04, 0x37
        /*0002*/ 	.short	(.L_11 - .L_10)
.L_10:
        /*0004*/ 	.word	0x0000007c


	//----- nvinfo : EIATTR_KPARAM_INFO
	.align		4
.L_11:
        /*0008*/ 	.byte	0x04, 0x17
        /*000a*/ 	.short	(.L_13 - .L_12)
.L_12:
        /*000c*/ 	.word	0x00000000
        /*0010*/ 	.short	0x0006
        /*0012*/ 	.short	0x0030
        /*0014*/ 	.byte	0x00, 0xf0, 0x11, 0x00


	//----- nvinfo : EIATTR_KPARAM_INFO
	.align		4
.L_13:
        /*0018*/ 	.byte	0x04, 0x17
        /*001a*/ 	.short	(.L_15 - .L_14)
.L_14:
        /*001c*/ 	.word	0x00000000
        /*0020*/ 	.short	0x0005
        /*0022*/ 	.short	0x0028
        /*0024*/ 	.byte	0x00, 0xf4, 0x21, 0x00


	//----- nvinfo : EIATTR_KPARAM_INFO
	.align		4
.L_15:
        /*0028*/ 	.byte	0x04, 0x17
        /*002a*/ 	.short	(.L_17 - .L_16)
.L_16:
        /*002c*/ 	.word	0x00000000
        /*0030*/ 	.short	0x0004
        /*0032*/ 	.short	0x0020
        /*0034*/ 	.byte	0x00, 0xf4, 0x21, 0x00


	//----- nvinfo : EIATTR_KPARAM_INFO
	.align		4
.L_17:
        /*0038*/ 	.byte	0x04, 0x17
        /*003a*/ 	.short	(.L_19 - .L_18)
.L_18:
        /*003c*/ 	.word	0x00000000
        /*0040*/ 	.short	0x0003
        /*0042*/ 	.short	0x0018
        /*0044*/ 	.byte	0x00, 0xf4, 0x21, 0x00


	//----- nvinfo : EIATTR_KPARAM_INFO
	.align		4
.L_19:
        /*0048*/ 	.byte	0x04, 0x17
        /*004a*/ 	.short	(.L_21 - .L_20)
.L_20:
        /*004c*/ 	.word	0x00000000
        /*0050*/ 	.short	0x0002
        /*0052*/ 	.short	0x0010
        /*0054*/ 	.byte	0x00, 0xf4, 0x21, 0x00


	//----- nvinfo : EIATTR_KPARAM_INFO
	.align		4
.L_21:
        /*0058*/ 	.byte	0x04, 0x17
        /*005a*/ 	.short	(.L_23 - .L_22)
.L_22:
        /*005c*/ 	.word	0x00000000
        /*0060*/ 	.short	0x0001
        /*0062*/ 	.short	0x0008
        /*0064*/ 	.byte	0x00, 0xf4, 0x21, 0x00


	//----- nvinfo : EIATTR_KPARAM_INFO
	.align		4
.L_23:
        /*0068*/ 	.byte	0x04, 0x17
        /*006a*/ 	.short	(.L_25 - .L_24)
.L_24:
        /*006c*/ 	.word	0x00000000
        /*0070*/ 	.short	0x0000
        /*0072*/ 	.short	0x0000
        /*0074*/ 	.byte	0x00, 0xf4, 0x21, 0x00


	//----- nvinfo : EIATTR_SPARSE_MMA_MASK
	.align		4
.L_25:
        /*0078*/ 	.byte	0x03, 0x50
        /*007a*/ 	.short	0x0000


	//----- nvinfo : EIATTR_MAXREG_COUNT
	.align		4
        /*007c*/ 	.byte	0x03, 0x1b
        /*007e*/ 	.short	0x00ff


	//----- nvinfo : EIATTR_EXIT_INSTR_OFFSETS
	.align		4
        /*0080*/ 	.byte	0x04, 0x1c
        /*0082*/ 	.short	(.L_27 - .L_26)


	//   ....[0]....
.L_26:
        /*0084*/ 	.word	0x00000490


	//   ....[1]....
        /*0088*/ 	.word	0x000004b0


	//----- nvinfo : EIATTR_REQNTID
	.align		4
.L_27:
        /*008c*/ 	.byte	0x04, 0x10
        /*008e*/ 	.short	(.L_29 - .L_28)
.L_28:
        /*0090*/ 	.word	0x00000080
        /*0094*/ 	.word	0x00000001
        /*0098*/ 	.word	0x00000001


	//----- nvinfo : EIATTR_CBANK_PARAM_SIZE
	.align		4
.L_29:
        /*009c*/ 	.byte	0x03, 0x19
        /*009e*/ 	.short	0x0034


	//----- nvinfo : EIATTR_PARAM_CBANK
	.align		4
        /*00a0*/ 	.byte	0x04, 0x0a
        /*00a2*/ 	.short	(.L_31 - .L_30)
	.align		4
.L_30:
        /*00a4*/ 	.word	index@(.nv.constant0.triton_poi_fused__native_batch_norm_legit_no_training_relu_86)
        /*00a8*/ 	.short	0x0210
        /*00aa*/ 	.short	0x0034


	//----- nvinfo : EIATTR_SW_WAR
	.align		4
.L_31:
        /*00ac*/ 	.byte	0x04, 0x36
        /*00ae*/ 	.short	(.L_33 - .L_32)
.L_32:
        /*00b0*/ 	.word	0x00000008
.L_33:


//--------------------- .nv.callgraph             --------------------------
	.section	.nv.callgraph,"",@"SHT_CUDA_CALLGRAPH"
	.align	4
	.sectionentsize	8
	.align		4
        /*0000*/ 	.word	0x00000000
	.align		4
        /*0004*/ 	.word	0xffffffff
	.align		4
        /*0008*/ 	.word	0x00000000
	.align		4
        /*000c*/ 	.word	0xfffffffe
	.align		4
        /*0010*/ 	.word	0x00000000
	.align		4
        /*0014*/ 	.word	0xfffffffd
	.align		4
        /*0018*/ 	.word	0x00000000
	.align		4
        /*001c*/ 	.word	0xfffffffc


//--------------------- .nv.constant4             --------------------------
	.section	.nv.constant4,"a",@progbits
	.align	8
	.align		8
.nv.constant4:
        /*0000*/ 	.dword	_$_str
	.align		8
        /*0008*/ 	.dword	_$_str_$_2


//--------------------- .text.triton_poi_fused__native_batch_norm_legit_no_training_relu_86 --------------------------
	.section	.text.triton_poi_fused__native_batch_norm_legit_no_training_relu_86,"ax",@progbits
	.align	128
        .global         triton_poi_fused__native_batch_norm_legit_no_training_relu_86
        .type           triton_poi_fused__native_batch_norm_legit_no_training_relu_86,@function
        .size           triton_poi_fused__native_batch_norm_legit_no_training_relu_86,(.L_x_1 - triton_poi_fused__native_batch_norm_legit_no_training_relu_86)
        .other          triton_poi_fused__native_batch_norm_legit_no_training_relu_86,@"STO_CUDA_ENTRY STV_DEFAULT"
triton_poi_fused__native_batch_norm_legit_no_training_relu_86:
.text.triton_poi_fused__native_batch_norm_legit_no_training_relu_86:
[----:B------:R-:W0:Y:S01]  /*0000*/  LDC R1, c[0x0][0x28] ;  /* 0x00000a00ff017b82 */ /* 0x000e220000000800 */
[----:B------:R-:W1:Y:S07]  /*0010*/  S2R R0, SR_TID.X ;  /* 0x0000000000007919 */ /* 0x000e6e0000002100 */
[----:B------:R-:W2:Y:S01]  /*0020*/  LDC.64 R8, c[0x0][0x220] ;  /* 0x00008800ff087b82 */ /* 0x000ea20000000a00 */
[----:B------:R-:W-:Y:S01]  /*0030*/  ULDC.64 UR4, c[0x0][0x208] ;  /* 0x0000820000047ab9 */ /* 0x000fe20000000a00 */
[----:B------:R-:W3:Y:S06]  /*0040*/  S2R R5, SR_CTAID.X ;  /* 0x0000000000057919 */ /* 0x000eec0000002500 */
[----:B------:R-:W4:Y:S08]  /*0050*/  LDC.64 R14, c[0x0][0x218] ;  /* 0x00008600ff0e7b82 */ /* 0x000f300000000a00 */
[----:B------:R-:W5:Y:S08]  /*0060*/  LDC.64 R12, c[0x0][0x210] ;  /* 0x00008400ff0c7b82 */ /* 0x000f700000000a00 */
[----:B------:R-:W4:Y:S01]  /*0070*/  LDC.64 R16, c[0x0][0x228] ;  /* 0x00008a00ff107b82 */ /* 0x000f220000000a00 */
[----:B-1----:R-:W-:-:S07]  /*0080*/  SHF.L.U32 R0, R0, 0x1, RZ ;  /* 0x0000000100007819 */ /* 0x002fce00000006ff */
[----:B------:R-:W1:Y:S01]  /*0090*/  LDC.64 R18, c[0x0][0x230] ;  /* 0x00008c00ff127b82 */ /* 0x000e620000000a00 */
[----:B---3--:R-:W-:Y:S02]  /*00a0*/  SHF.R.S32.HI R3, RZ, 0x17, R5 ;  /* 0x00000017ff037819 */ /* 0x008fe40000011405 */
[----:B------:R-:W-:Y:S02]  /*00b0*/  LOP3.LUT R0, R0, 0xfe, RZ, 0xc0, !PT ;  /* 0x000000fe00007812 */ /* 0x000fe400078ec0ff */
[----:B------:R-:W-:Y:S02]  /*00c0*/  SGXT R3, R3, 0x1 ;  /* 0x000000010303781a */ /* 0x000fe40000000200 */
[----:B------:R-:W-:-:S04]  /*00d0*/  LEA R0, R5, R0, 0x8 ;  /* 0x0000000005007211 */ /* 0x000fc800078e40ff */
[----:B------:R-:W-:Y:S02]  /*00e0*/  LEA.HI R3, R3, R0, RZ, 0x2 ;  /* 0x0000000003037211 */ /* 0x000fe400078f10ff */
[----:B------:R-:W-:Y:S02]  /*00f0*/  ISETP.GE.AND P0, PT, R0, 0x3400, PT ;  /* 0x000034000000780c */ /* 0x000fe40003f06270 */
[----:B------:R-:W-:-:S05]  /*0100*/  SHF.R.S32.HI R3, RZ, 0x2, R3 ;  /* 0x00000002ff037819 */ /* 0x000fca0000011403 */
[----:B------:R-:W-:-:S05]  /*0110*/  IMAD.HI R2, R3, 0x4ec4ec4f, RZ ;  /* 0x4ec4ec4f03027827 */ /* 0x000fca00078e02ff */
[----:B------:R-:W-:-:S04]  /*0120*/  SHF.R.U32.HI R5, RZ, 0x1f, R2 ;  /* 0x0000001fff057819 */ /* 0x000fc80000011602 */
[----:B------:R-:W-:Y:S02]  /*0130*/  LEA.HI.SX32 R2, R2, R5, 0x18 ;  /* 0x0000000502027211 */ /* 0x000fe400078fc2ff */
[----:B------:R-:W-:-:S03]  /*0140*/  CS2R R4, SRZ ;  /* 0x0000000000047805 */ /* 0x000fc6000001ff00 */
[----:B------:R-:W-:-:S04]  /*0150*/  IMAD R11, R2, -0x340, R3 ;  /* 0xfffffcc0020b7824 */ /* 0x000fc800078e0203 */
[----:B--2---:R-:W-:-:S05]  /*0160*/  IMAD.WIDE R8, R11, 0x4, R8 ;  /* 0x000000040b087825 */ /* 0x004fca00078e0208 */
[----:B------:R-:W2:Y:S04]  /*0170*/  @!P0 LDG.E.EL R4, desc[UR4][R8.64] ;  /* 0x0000000408048981 */ /* 0x000ea8000c2e1900 */
[----:B------:R3:W2:Y:S01]  /*0180*/  @!P0 LDG.E.EL R5, desc[UR4][R8.64] ;  /* 0x0000000408058981 */ /* 0x0006a2000c2e1900 */
[----:B------:R-:W-:Y:S02]  /*0190*/  CS2R R6, SRZ ;  /* 0x0000000000067805 */ /* 0x000fe4000001ff00 */
[----:B------:R-:W-:Y:S01]  /*01a0*/  CS2R R2, SRZ ;  /* 0x0000000000027805 */ /* 0x000fe2000001ff00 */
[----:B----4-:R-:W-:-:S04]  /*01b0*/  IMAD.WIDE R14, R11, 0x4, R14 ;  /* 0x000000040b0e7825 */ /* 0x010fc800078e020e */
[----:B-----5:R-:W-:Y:S01]  /*01c0*/  IMAD.WIDE R12, R0, 0x4, R12 ;  /* 0x00000004000c7825 */ /* 0x020fe200078e020c */
[----:B------:R-:W4:Y:S01]  /*01d0*/  @!P0 LDG.E.EL R7, desc[UR4][R14.64] ;  /* 0x000000040e078981 */ /* 0x000f22000c2e1900 */
[----:B---3--:R-:W-:Y:S02]  /*01e0*/  CS2R R8, SRZ ;  /* 0x0000000000087805 */ /* 0x008fe4000001ff00 */
[C---:B0-----:R-:W-:Y:S01]  /*01f0*/  IMAD.WIDE R16, R11.reuse, 0x4, R16 ;  /* 0x000000040b107825 */ /* 0x041fe200078e0210 */
[----:B------:R0:W3:Y:S03]  /*0200*/  @!P0 LDG.E.EL R6, desc[UR4][R14.64] ;  /* 0x000000040e068981 */ /* 0x0000e6000c2e1900 */
[----:B-1----:R-:W-:Y:S01]  /*0210*/  IMAD.WIDE R18, R11, 0x4, R18 ;  /* 0x000000040b127825 */ /* 0x002fe200078e0212 */
[----:B------:R1:W4:Y:S01]  /*0220*/  @!P0 LDG.E.64 R2, desc[UR4][R12.64] ;  /* 0x000000040c028981 */ /* 0x000322000c1e1b00 */
[----:B------:R-:W-:-:S03]  /*0230*/  CS2R R10, SRZ ;  /* 0x00000000000a7805 */ /* 0x000fc6000001ff00 */
[----:B------:R-:W5:Y:S04]  /*0240*/  @!P0 LDG.E.EL R9, desc[UR4][R18.64] ;  /* 0x0000000412098981 */ /* 0x000f68000c2e1900 */
[----:B------:R-:W5:Y:S04]  /*0250*/  @!P0 LDG.E.EL R10, desc[UR4][R16.64] ;  /* 0x00000004100a8981 */ /* 0x000f68000c2e1900 */
[----:B------:R-:W3:Y:S04]  /*0260*/  @!P0 LDG.E.EL R11, desc[UR4][R16.64] ;  /* 0x00000004100b8981 */ /* 0x000ee8000c2e1900 */
[----:B------:R-:W3:Y:S01]  /*0270*/  @!P0 LDG.E.EL R8, desc[UR4][R18.64] ;  /* 0x0000000412088981 */ /* 0x000ee2000c2e1900 */
[----:B0-----:R-:W-:Y:S01]  /*0280*/  HFMA2.MMA R14, -RZ, RZ, 1.625, 0 ;  /* 0x3e800000ff0e7435 */ /* 0x001fe200000001ff */
[----:B--2---:R-:W-:Y:S01]  /*0290*/  FADD R4, R4, 9.9999997473787516356e-06 ;  /* 0x3727c5ac04047421 */ /* 0x004fe20000000000 */
[----:B------:R-:W-:-:S03]  /*02a0*/  FADD R5, R5, 9.9999997473787516356e-06 ;  /* 0x3727c5ac05057421 */ /* 0x000fc60000000000 */
[----:B-1----:R-:W0:Y:S08]  /*02b0*/  MUFU.SQRT R12, R4 ;  /* 0x00000004000c7308 */ /* 0x002e300000002000 */
[----:B------:R1:W2:Y:S01]  /*02c0*/  MUFU.SQRT R13, R5 ;  /* 0x00000005000d7308 */ /* 0x0002a20000002000 */
[C---:B0-----:R-:W-:Y:S02]  /*02d0*/  FSETP.GT.AND P1, PT, R12.reuse, 8.50705917302346158658e+37, PT ;  /* 0x7e8000000c00780b */ /* 0x041fe40003f24000 */
[----:B------:R-:W-:Y:S01]  /*02e0*/  FSETP.GEU.AND P3, PT, R12, 1.175494350822287508e-38, PT ;  /* 0x008000000c00780b */ /* 0x000fe20003f6e000 */
[----:B-1----:R-:W0:Y:S01]  /*02f0*/  LDC.64 R4, c[0x0][0x238] ;  /* 0x00008e00ff047b82 */ /* 0x002e220000000a00 */
[----:B--2---:R-:W-:-:S02]  /*0300*/  FSETP.GT.AND P2, PT, R13, 8.50705917302346158658e+37, PT ;  /* 0x7e8000000d00780b */ /* 0x004fc40003f44000 */
[----:B------:R-:W-:-:S07]  /*0310*/  FSETP.GEU.AND P4, PT, R13, 1.175494350822287508e-38, PT ;  /* 0x008000000d00780b */ /* 0x000fce0003f8e000 */
[----:B------:R-:W-:-:S04]  /*0320*/  @P1 FMUL R12, R12, 0.25 ;  /* 0x3e8000000c0c1820 */ /* 0x000fc80000400000 */
[----:B------:R-:W-:Y:S01]  /*0330*/  @!P3 FMUL R12, R12, 16777216 ;  /* 0x4b8000000c0cb820 */ /* 0x000fe20000400000 */
[----:B------:R-:W-:-:S04]  /*0340*/  @P2 FMUL R13, R13, 0.25 ;  /* 0x3e8000000d0d2820 */ /* 0x000fc80000400000 */
[----:B------:R-:W-:Y:S01]  /*0350*/  @!P4 FMUL R13, R13, 16777216 ;  /* 0x4b8000000d0dc820 */ /* 0x000fe20000400000 */
[----:B------:R-:W1:Y:S01]  /*0360*/  MUFU.RCP R12, R12 ;  /* 0x0000000c000c7308 */ /* 0x000e620000001000 */
[----:B------:R-:W-:-:S07]  /*0370*/  FSEL R15, R14, 1, P1 ;  /* 0x3f8000000e0f7808 */ /* 0x000fce0000800000 */
[----:B------:R-:W2:Y:S01]  /*0380*/  MUFU.RCP R13, R13 ;  /* 0x0000000d000d7308 */ /* 0x000ea20000001000 */
[----:B------:R-:W-:Y:S01]  /*0390*/  FSEL R14, R14, 1, P2 ;  /* 0x3f8000000e0e7808 */ /* 0x000fe20001000000 */
[----:B------:R-:W-:-:S04]  /*03a0*/  @!P3 FMUL R15, R15, 16777216 ;  /* 0x4b8000000f0fb820 */ /* 0x000fc80000400000 */
[----:B------:R-:W-:Y:S01]  /*03b0*/  @!P4 FMUL R14, R14, 16777216 ;  /* 0x4b8000000e0ec820 */ /* 0x000fe20000400000 */
[----:B----4-:R-:W-:Y:S01]  /*03c0*/  FADD R2, -R7, R2 ;  /* 0x0000000207027221 */ /* 0x010fe20000000100 */
[----:B---3--:R-:W-:Y:S01]  /*03d0*/  FADD R3, -R6, R3 ;  /* 0x0000000306037221 */ /* 0x008fe20000000100 */
[----:B-1----:R-:W-:Y:S01]  /*03e0*/  FMUL R15, R12, R15 ;  /* 0x0000000f0c0f7220 */ /* 0x002fe20000400000 */
[----:B--2---:R-:W-:-:S03]  /*03f0*/  FMUL R14, R13, R14 ;  /* 0x0000000e0d0e7220 */ /* 0x004fc60000400000 */
[----:B------:R-:W-:Y:S01]  /*0400*/  FMUL R2, R2, R15 ;  /* 0x0000000f02027220 */ /* 0x000fe20000400000 */
[----:B------:R-:W-:-:S03]  /*0410*/  FMUL R3, R3, R14 ;  /* 0x0000000e03037220 */ /* 0x000fc60000400000 */
[----:B-----5:R-:W-:Y:S01]  /*0420*/  FFMA R2, R2, R10, R9 ;  /* 0x0000000a02027223 */ /* 0x020fe20000000009 */
[----:B------:R-:W-:-:S04]  /*0430*/  FFMA R3, R3, R11, R8 ;  /* 0x0000000b03037223 */ /* 0x000fc80000000008 */
[----:B------:R-:W-:Y:S02]  /*0440*/  FSETP.GEU.AND P1, PT, R2, RZ, PT ;  /* 0x000000ff0200720b */ /* 0x000fe40003f2e000 */
[C---:B------:R-:W-:Y:S01]  /*0450*/  FSETP.GEU.AND P2, PT, R3.reuse, RZ, PT ;  /* 0x000000ff0300720b */ /* 0x040fe20003f4e000 */
[----:B0-----:R-:W-:Y:S01]  /*0460*/  IMAD.WIDE R4, R0, 0x4, R4 ;  /* 0x0000000400047825 */ /* 0x001fe200078e0204 */
[----:B------:R-:W-:Y:S02]  /*0470*/  FSEL R2, R2, RZ, P1 ;  /* 0x000000ff02027208 */ /* 0x000fe40000800000 */
[----:B------:R-:W-:Y:S01]  /*0480*/  FSEL R3, R3, RZ, P2 ;  /* 0x000000ff03037208 */ /* 0x000fe20001000000 */
[----:B------:R-:W-:Y:S08]  /*0490*/  @P0 EXIT ;  /* 0x000000000000094d */ /* 0x000ff00003800000 */
[----:B------:R-:W-:Y:S01]  /*04a0*/  STG.E.64 desc[UR4][R4.64], R2 ;  /* 0x0000000204007986 */ /* 0x000fe2000c101b04 */
[----:B------:R-:W-:Y:S05]  /*04b0*/  EXIT ;  /* 0x000000000000794d */ /* 0x000fea0003800000 */
.L_x_0:
[----:B------:R-:W-:-:S00]  /*04c0*/  BRA `(.L_x_0) ;  /* 0xfffffffc00fc7947 */ /* 0x000fc0000383ffff */
[----:B------:R-:W-:-:S00]  /*04d0*/  NOP ;  /* 0x0000000000007918 */ /* 0x000fc00000000000 */
        /* <DEDUP_REMOVED lines=10> */
.L_x_1:


//--------------------- .nv.global.init           --------------------------
	.section	.nv.global.init,"aw",@progbits
.nv.global.init:
	.type		_$_str,@object
	.size		_$_str,(_$_str_$_2 - _$_str)
_$_str:
        /*0000*/ 	.byte	0x5f, 0x5f, 0x43, 0x55, 0x44, 0x41, 0x5f, 0x46, 0x54, 0x5a, 0x00
	.type		_$_str_$_2,@object
	.size		_$_str_$_2,(.L_1 - _$_str_$_2)
_$_str_$_2:
        /*000b*/ 	.byte	0x5f, 0x5f, 0x43, 0x55, 0x44, 0x41, 0x5f, 0x50, 0x52, 0x45, 0x43, 0x5f, 0x53, 0x51, 0x52, 0x54
        /*001b*/ 	.byte	0x00
.L_1:


//--------------------- .nv.constant0.triton_poi_fused__native_batch_norm_legit_no_training_relu_86 --------------------------
	.section	.nv.constant0.triton_poi_fused__native_batch_norm_legit_no_training_relu_86,"a",@progbits
	.sectionflags	@""
	.align	4
.nv.constant0.triton_poi_fused__native_batch_norm_legit_no_training_relu_86:
	.zero		580
